	.headerflags	@"EF_CUDA_TEXMODE_UNIFIED EF_CUDA_64BIT_ADDRESS EF_CUDA_ACCELERATORS EF_CUDA_SM90 EF_CUDA_VIRTUAL_SM(EF_CUDA_SM90)"
	.elftype	@"ET_EXEC"


//--------------------- .nv.info                  --------------------------
	.section	.nv.info,"",@"SHT_CUDA_INFO"
	.align	4


	//----- nvinfo : EIATTR_REGCOUNT
	.align		4
        /*0000*/ 	.byte	0x04, 0x2f
        /*0002*/ 	.short	(.L_3 - .L_2)
	.align		4
.L_2:
        /*0004*/ 	.word	index@(triton_poi_fused__native_batch_norm_legit_no_training_convolution_relu_1)
        /*0008*/ 	.word	0x00000020


	//----- nvinfo : EIATTR_MIN_STACK_SIZE
	.align		4
.L_3:
        /*000c*/ 	.byte	0x04, 0x12
        /*000e*/ 	.short	(.L_5 - .L_4)
	.align		4
.L_4:
        /*0010*/ 	.word	index@(triton_poi_fused__native_batch_norm_legit_no_training_convolution_relu_1)
        /*0014*/ 	.word	0x00000000


	//----- nvinfo : EIATTR_FRAME_SIZE
	.align		4
.L_5:
        /*0018*/ 	.byte	0x04, 0x11
        /*001a*/ 	.short	(.L_7 - .L_6)
	.align		4
.L_6:
        /*001c*/ 	.word	index@(triton_poi_fused__native_batch_norm_legit_no_training_convolution_relu_1)
        /*0020*/ 	.word	0x00000000


	//----- nvinfo : EIATTR_MIN_STACK_SIZE
	.align		4
.L_7:
        /*0024*/ 	.byte	0x04, 0x12
        /*0026*/ 	.short	(.L_9 - .L_8)
	.align		4
.L_8:
        /*0028*/ 	.word	index@(triton_poi_fused__native_batch_norm_legit_no_training_convolution_relu_1)
        /*002c*/ 	.word	0x00000000
.L_9:


//--------------------- .nv.info.triton_poi_fused__native_batch_norm_legit_no_training_convolution_relu_1 --------------------------
	.section	.nv.info.triton_poi_fused__native_batch_norm_legit_no_training_convolution_relu_1,"",@"SHT_CUDA_INFO"
	.sectionflags	@""
	.align	4


	//----- nvinfo : EIATTR_CUDA_API_VERSION
	.align		4
        /*0000*/ 	.byte	0x04, 0x37
        /*0002*/ 	.short	(.L_11 - .L_10)
.L_10:
        /*0004*/ 	.word	0x0000007c


	//----- nvinfo : EIATTR_KPARAM_INFO
	.align		4
.L_11:
        /*0008*/ 	.byte	0x04, 0x17
        /*000a*/ 	.short	(.L_13 - .L_12)
.L_12:
        /*000c*/ 	.word	0x00000000
        /*0010*/ 	.short	0x0007
        /*0012*/ 	.short	0x0038
        /*0014*/ 	.byte	0x00, 0xf0, 0x11, 0x00


	//----- nvinfo : EIATTR_KPARAM_INFO
	.align		4
.L_13:
        /*0018*/ 	.byte	0x04, 0x17
        /*001a*/ 	.short	(.L_15 - .L_14)
.L_14:
        /*001c*/ 	.word	0x00000000
        /*0020*/ 	.short	0x0006
        /*0022*/ 	.short	0x0030
        /*0024*/ 	.byte	0x00, 0xf4, 0x21, 0x00


	//----- nvinfo : EIATTR_KPARAM_INFO
	.align		4
.L_15:
        /*0028*/ 	.byte	0x04, 0x17
        /*002a*/ 	.short	(.L_17 - .L_16)
.L_16:
        /*002c*/ 	.word	0x00000000
        /*0030*/ 	.short	0x0005
        /*0032*/ 	.short	0x0028
        /*0034*/ 	.byte	0x00, 0xf4, 0x21, 0x00


	//----- nvinfo : EIATTR_KPARAM_INFO
	.align		4
.L_17:
        /*0038*/ 	.byte	0x04, 0x17
        /*003a*/ 	.short	(.L_19 - .L_18)
.L_18:
        /*003c*/ 	.word	0x00000000
        /*0040*/ 	.short	0x0004
        /*0042*/ 	.short	0x0020
        /*0044*/ 	.byte	0x00, 0xf4, 0x21, 0x00


	//----- nvinfo : EIATTR_KPARAM_INFO
	.align		4
.L_19:
        /*0048*/ 	.byte	0x04, 0x17
        /*004a*/ 	.short	(.L_21 - .L_20)
.L_20:
        /*004c*/ 	.word	0x00000000
        /*0050*/ 	.short	0x0003
        /*0052*/ 	.short	0x0018
        /*0054*/ 	.byte	0x00, 0xf4, 0x21, 0x00


	//----- nvinfo : EIATTR_KPARAM_INFO
	.align		4
.L_21:
        /*0058*/ 	.byte	0x04, 0x17
        /*005a*/ 	.short	(.L_23 - .L_22)
.L_22:
        /*005c*/ 	.word	0x00000000
        /*0060*/ 	.short	0x0002
        /*0062*/ 	.short	0x0010
        /*0064*/ 	.byte	0x00, 0xf4, 0x21, 0x00


	//----- nvinfo : EIATTR_KPARAM_INFO
	.align		4
.L_23:
        /*0068*/ 	.byte	0x04, 0x17
        /*006a*/ 	.short	(.L_25 - .L_24)
.L_24:
        /*006c*/ 	.word	0x00000000
        /*0070*/ 	.short	0x0001
        /*0072*/ 	.short	0x0008
        /*0074*/ 	.byte	0x00, 0xf4, 0x21, 0x00


	//----- nvinfo : EIATTR_KPARAM_INFO
	.align		4
.L_25:
        /*0078*/ 	.byte	0x04, 0x17
        /*007a*/ 	.short	(.L_27 - .L_26)
.L_26:
        /*007c*/ 	.word	0x00000000
        /*0080*/ 	.short	0x0000
        /*0082*/ 	.short	0x0000
        /*0084*/ 	.byte	0x00, 0xf4, 0x21, 0x00


	//----- nvinfo : EIATTR_SPARSE_MMA_MASK
	.align		4
.L_27:
        /*0088*/ 	.byte	0x03, 0x50
        /*008a*/ 	.short	0x0000


	//----- nvinfo : EIATTR_MAXREG_COUNT
	.align		4
        /*008c*/ 	.byte	0x03, 0x1b
        /*008e*/ 	.short	0x00ff


	//----- nvinfo : EIATTR_EXIT_INSTR_OFFSETS
	.align		4
        /*0090*/ 	.byte	0x04, 0x1c
        /*0092*/ 	.short	(.L_29 - .L_28)


	//   ....[0]....
.L_28:
        /*0094*/ 	.word	0x000007b0


	//----- nvinfo : EIATTR_REQNTID
	.align		4
.L_29:
        /*0098*/ 	.byte	0x04, 0x10
        /*009a*/ 	.short	(.L_31 - .L_30)
.L_30:
        /*009c*/ 	.word	0x00000080
        /*00a0*/ 	.word	0x00000001
        /*00a4*/ 	.word	0x00000001


	//----- nvinfo : EIATTR_CBANK_PARAM_SIZE
	.align		4
.L_31:
        /*00a8*/ 	.byte	0x03, 0x19
        /*00aa*/ 	.short	0x003c


	//----- nvinfo : EIATTR_PARAM_CBANK
	.align		4
        /*00ac*/ 	.byte	0x04, 0x0a
        /*00ae*/ 	.short	(.L_33 - .L_32)
	.align		4
.L_32:
        /*00b0*/ 	.word	index@(.nv.constant0.triton_poi_fused__native_batch_norm_legit_no_training_convolution_relu_1)
        /*00b4*/ 	.short	0x0210
        /*00b6*/ 	.short	0x003c


	//----- nvinfo : EIATTR_SW_WAR
	.align		4
.L_33:
        /*00b8*/ 	.byte	0x04, 0x36
        /*00ba*/ 	.short	(.L_35 - .L_34)
.L_34:
        /*00bc*/ 	.word	0x00000008
.L_35:


//--------------------- .nv.callgraph             --------------------------
	.section	.nv.callgraph,"",@"SHT_CUDA_CALLGRAPH"
	.align	4
	.sectionentsize	8
	.align		4
        /*0000*/ 	.word	0x00000000
	.align		4
        /*0004*/ 	.word	0xffffffff
	.align		4
        /*0008*/ 	.word	0x00000000
	.align		4
        /*000c*/ 	.word	0xfffffffe
	.align		4
        /*0010*/ 	.word	0x00000000
	.align		4
        /*0014*/ 	.word	0xfffffffd
	.align		4
        /*0018*/ 	.word	0x00000000
	.align		4
        /*001c*/ 	.word	0xfffffffc


//--------------------- .nv.constant4             --------------------------
	.section	.nv.constant4,"a",@progbits
	.align	8
	.align		8
.nv.constant4:
        /*0000*/ 	.dword	_$_str
	.align		8
        /*0008*/ 	.dword	_$_str_$_2


//--------------------- .text.triton_poi_fused__native_batch_norm_legit_no_training_convolution_relu_1 --------------------------
	.section	.text.triton_poi_fused__native_batch_norm_legit_no_training_convolution_relu_1,"ax",@progbits
	.align	128
        .global         triton_poi_fused__native_batch_norm_legit_no_training_convolution_relu_1
        .type           triton_poi_fused__native_batch_norm_legit_no_training_convolution_relu_1,@function
        .size           triton_poi_fused__native_batch_norm_legit_no_training_convolution_relu_1,(.L_x_1 - triton_poi_fused__native_batch_norm_legit_no_training_convolution_relu_1)
        .other          triton_poi_fused__native_batch_norm_legit_no_training_convolution_relu_1,@"STO_CUDA_ENTRY STV_DEFAULT"
triton_poi_fused__native_batch_norm_legit_no_training_convolution_relu_1:
.text.triton_poi_fused__native_batch_norm_legit_no_training_convolution_relu_1:
[----:B------:R-:W-:Y:S01]  /*0000*/  LDC R1, c[0x0][0x28] ;  /* 0x00000a00ff017b82 */ /* 0x000fe20000000800 */
[----:B------:R-:W1:Y:S01]  /*0010*/  S2R R0, SR_TID.X ;  /* 0x0000000000007919 */ /* 0x000e620000002100 */
[----:B------:R-:W-:-:S06]  /*0020*/  ULDC.64 UR4, c[0x0][0x208] ;  /* 0x0000820000047ab9 */ /* 0x000fcc0000000a00 */
[----:B------:R-:W2:Y:S01]  /*0030*/  LDC.64 R28, c[0x0][0x218] ;  /* 0x00008600ff1c7b82 */ /* 0x000ea20000000a00 */
[----:B------:R-:W3:Y:S07]  /*0040*/  S2R R5, SR_CTAID.X ;  /* 0x0000000000057919 */ /* 0x000eee0000002500 */
[----:B------:R-:W4:Y:S08]  /*0050*/  LDC.64 R26, c[0x0][0x220] ;  /* 0x00008800ff1a7b82 */ /* 0x000f300000000a00 */
[----:B------:R-:W5:Y:S01]  /*0060*/  LDC.64 R22, c[0x0][0x230] ;  /* 0x00008c00ff167b82 */ /* 0x000f620000000a00 */
[----:B-1----:R-:W-:-:S02]  /*0070*/  SHF.L.U32 R0, R0, 0x2, RZ ;  /* 0x0000000200007819 */ /* 0x002fc400000006ff */
[----:B---3--:R-:W-:Y:S02]  /*0080*/  SHF.R.S32.HI R3, RZ, 0x15, R5 ;  /* 0x00000015ff037819 */ /* 0x008fe40000011405 */
[----:B------:R-:W-:Y:S02]  /*0090*/  LOP3.LUT R0, R0, 0x1fc, RZ, 0xc0, !PT ;  /* 0x000001fc00007812 */ /* 0x000fe400078ec0ff */
[----:B------:R-:W-:Y:S02]  /*00a0*/  SGXT R3, R3, 0x1 ;  /* 0x000000010303781a */ /* 0x000fe40000000200 */
[----:B------:R-:W-:Y:S02]  /*00b0*/  LEA R0, R5, R0, 0xa ;  /* 0x0000000005007211 */ /* 0x000fe400078e50ff */
[----:B------:R-:W1:Y:S02]  /*00c0*/  LDC.64 R4, c[0x0][0x228] ;  /* 0x00008a00ff047b82 */ /* 0x000e640000000a00 */
[----:B------:R-:W-:-:S04]  /*00d0*/  LEA.HI R3, R3, R0, RZ, 0xa ;  /* 0x0000000003037211 */ /* 0x000fc800078f50ff */
[----:B------:R-:W-:Y:S02]  /*00e0*/  SHF.R.S32.HI R9, RZ, 0xa, R3 ;  /* 0x0000000aff097819 */ /* 0x000fe40000011403 */
[----:B------:R-:W-:Y:S02]  /*00f0*/  IADD3 R3, R3, 0x200, RZ ;  /* 0x0000020003037810 */ /* 0x000fe40007ffe0ff */
[----:B------:R-:W-:Y:S02]  /*0100*/  LEA.HI R2, R9, R9, RZ, 0x6 ;  /* 0x0000000909027211 */ /* 0x000fe400078f30ff */
[----:B------:R-:W-:Y:S02]  /*0110*/  SHF.R.S32.HI R3, RZ, 0xa, R3 ;  /* 0x0000000aff037819 */ /* 0x000fe40000011403 */
[----:B------:R-:W-:Y:S02]  /*0120*/  LOP3.LUT R2, R2, 0xffffffc0, RZ, 0xc0, !PT ;  /* 0xffffffc002027812 */ /* 0x000fe400078ec0ff */
[----:B------:R-:W-:-:S02]  /*0130*/  LEA.HI R6, R3, R3, RZ, 0x6 ;  /* 0x0000000303067211 */ /* 0x000fc400078f30ff */
[----:B------:R-:W-:Y:S02]  /*0140*/  IADD3 R9, R9, -R2, RZ ;  /* 0x8000000209097210 */ /* 0x000fe40007ffe0ff */
[----:B------:R-:W-:-:S04]  /*0150*/  LOP3.LUT R6, R6, 0xffffffc0, RZ, 0xc0, !PT ;  /* 0xffffffc006067812 */ /* 0x000fc800078ec0ff */
[----:B------:R-:W-:Y:S01]  /*0160*/  IADD3 R3, R3, -R6, RZ ;  /* 0x8000000603037210 */ /* 0x000fe20007ffe0ff */
[--C-:B-1----:R-:W-:Y:S01]  /*0170*/  IMAD.WIDE R12, R9, 0x4, R4.reuse ;  /* 0x00000004090c7825 */ /* 0x102fe200078e0204 */
[----:B------:R-:W1:Y:S03]  /*0180*/  LDC.64 R6, c[0x0][0x210] ;  /* 0x00008400ff067b82 */ /* 0x000e660000000a00 */
[----:B------:R-:W-:Y:S01]  /*0190*/  IMAD.WIDE R24, R3, 0x4, R4 ;  /* 0x0000000403187825 */ /* 0x000fe200078e0204 */
[----:B------:R-:W3:Y:S04]  /*01a0*/  LDG.E.EL R21, desc[UR4][R12.64] ;  /* 0x000000040c157981 */ /* 0x000ee8000c2e1900 */
[----:B------:R-:W5:Y:S01]  /*01b0*/  LDC.64 R4, c[0x0][0x238] ;  /* 0x00008e00ff047b82 */ /* 0x000f620000000a00 */
[----:B------:R-:W3:Y:S01]  /*01c0*/  LDG.E.EL R24, desc[UR4][R24.64] ;  /* 0x0000000418187981 */ /* 0x000ee2000c2e1900 */
[----:B--2---:R-:W-:-:S05]  /*01d0*/  IMAD.WIDE R10, R9, 0x4, R28 ;  /* 0x00000004090a7825 */ /* 0x004fca00078e021c */
[----:B------:R4:W2:Y:S01]  /*01e0*/  LDG.E.EL R19, desc[UR4][R10.64] ;  /* 0x000000040a137981 */ /* 0x0008a2000c2e1900 */
[----:B-1----:R-:W-:-:S04]  /*01f0*/  IMAD.WIDE R6, R0, 0x4, R6 ;  /* 0x0000000400067825 */ /* 0x002fc800078e0206 */
[C---:B----4-:R-:W-:Y:S01]  /*0200*/  IMAD.WIDE R10, R9.reuse, 0x4, R26 ;  /* 0x00000004090a7825 */ /* 0x050fe200078e021a */
[----:B------:R-:W2:Y:S04]  /*0210*/  LDG.E.128 R12, desc[UR4][R6.64] ;  /* 0x00000004060c7981 */ /* 0x000ea8000c1e1d00 */
[----:B------:R-:W4:Y:S01]  /*0220*/  LDG.E.EL R18, desc[UR4][R10.64] ;  /* 0x000000040a127981 */ /* 0x000f22000c2e1900 */
[----:B-----5:R-:W-:-:S04]  /*0230*/  IMAD.WIDE R16, R9, 0x4, R22 ;  /* 0x0000000409107825 */ /* 0x020fc800078e0216 */
[----:B0-----:R-:W-:Y:S02]  /*0240*/  IMAD.WIDE R8, R9, 0x4, R4 ;  /* 0x0000000409087825 */ /* 0x001fe400078e0204 */
[----:B------:R-:W5:Y:S02]  /*0250*/  LDG.E.EL R17, desc[UR4][R16.64] ;  /* 0x0000000410117981 */ /* 0x000f64000c2e1900 */
[C---:B------:R-:W-:Y:S02]  /*0260*/  IMAD.WIDE R28, R3.reuse, 0x4, R28 ;  /* 0x00000004031c7825 */ /* 0x040fe400078e021c */
[----:B------:R-:W5:Y:S02]  /*0270*/  LDG.E.EL R20, desc[UR4][R8.64] ;  /* 0x0000000408147981 */ /* 0x000f64000c2e1900 */
[C---:B------:R-:W-:Y:S02]  /*0280*/  IMAD.WIDE R26, R3.reuse, 0x4, R26 ;  /* 0x00000004031a7825 */ /* 0x040fe400078e021a */
[----:B------:R0:W5:Y:S04]  /*0290*/  LDG.E.EL R16, desc[UR4][R28.64] ;  /* 0x000000041c107981 */ /* 0x000168000c2e1900 */
[----:B------:R-:W5:Y:S01]  /*02a0*/  LDG.E.128 R8, desc[UR4][R6.64+0x800] ;  /* 0x0008000406087981 */ /* 0x000f62000c1e1d00 */
[----:B------:R-:W-:-:S03]  /*02b0*/  IMAD.WIDE R4, R3, 0x4, R4 ;  /* 0x0000000403047825 */ /* 0x000fc600078e0204 */
[----:B------:R-:W5:Y:S01]  /*02c0*/  LDG.E.EL R2, desc[UR4][R26.64] ;  /* 0x000000041a027981 */ /* 0x000f62000c2e1900 */
[----:B------:R-:W-:-:S03]  /*02d0*/  IMAD.WIDE R22, R3, 0x4, R22 ;  /* 0x0000000403167825 */ /* 0x000fc600078e0216 */
[----:B------:R-:W5:Y:S04]  /*02e0*/  LDG.E.EL R4, desc[UR4][R4.64] ;  /* 0x0000000404047981 */ /* 0x000f68000c2e1900 */
[----:B------:R1:W5:Y:S01]  /*02f0*/  LDG.E.EL R3, desc[UR4][R22.64] ;  /* 0x0000000416037981 */ /* 0x000362000c2e1900 */
[----:B---3--:R-:W-:Y:S01]  /*0300*/  FADD R21, R21, 9.9999997473787516356e-06 ;  /* 0x3727c5ac15157421 */ /* 0x008fe20000000000 */
[----:B------:R-:W-:-:S03]  /*0310*/  FADD R24, R24, 9.9999997473787516356e-06 ;  /* 0x3727c5ac18187421 */ /* 0x000fc60000000000 */
[----:B------:R-:W3:Y:S08]  /*0320*/  MUFU.SQRT R25, R21 ;  /* 0x0000001500197308 */ /* 0x000ef00000002000 */
[----:B0-----:R-:W0:Y:S01]  /*0330*/  MUFU.SQRT R28, R24 ;  /* 0x00000018001c7308 */ /* 0x001e220000002000 */
[C---:B---3--:R-:W-:Y:S02]  /*0340*/  FSETP.GT.AND P0, PT, R25.reuse, 8.50705917302346158658e+37, PT ;  /* 0x7e8000001900780b */ /* 0x048fe40003f04000 */
[----:B------:R-:W-:-:S02]  /*0350*/  FSETP.GEU.AND P2, PT, R25, 1.175494350822287508e-38, PT ;  /* 0x008000001900780b */ /* 0x000fc40003f4e000 */
[C---:B0-----:R-:W-:Y:S02]  /*0360*/  FSETP.GT.AND P1, PT, R28.reuse, 8.50705917302346158658e+37, PT ;  /* 0x7e8000001c00780b */ /* 0x041fe40003f24000 */
[----:B------:R-:W-:-:S07]  /*0370*/  FSETP.GEU.AND P3, PT, R28, 1.175494350822287508e-38, PT ;  /* 0x008000001c00780b */ /* 0x000fce0003f6e000 */
[----:B------:R-:W-:Y:S01]  /*0380*/  @P0 FMUL R25, R25, 0.25 ;  /* 0x3e80000019190820 */ /* 0x000fe20000400000 */
[----:B------:R-:W-:-:S03]  /*0390*/  HFMA2.MMA R24, -RZ, RZ, 1.625, 0 ;  /* 0x3e800000ff187435 */ /* 0x000fc600000001ff */
[----:B------:R-:W-:Y:S01]  /*03a0*/  @!P2 FMUL R25, R25, 16777216 ;  /* 0x4b8000001919a820 */ /* 0x000fe20000400000 */
[----:B------:R-:W-:-:S04]  /*03b0*/  @P1 FMUL R28, R28, 0.25 ;  /* 0x3e8000001c1c1820 */ /* 0x000fc80000400000 */
[----:B------:R-:W-:Y:S01]  /*03c0*/  @!P3 FMUL R28, R28, 16777216 ;  /* 0x4b8000001c1cb820 */ /* 0x000fe20000400000 */
[----:B------:R-:W0:Y:S01]  /*03d0*/  MUFU.RCP R25, R25 ;  /* 0x0000001900197308 */ /* 0x000e220000001000 */
[----:B-1----:R-:W-:-:S07]  /*03e0*/  FSEL R22, R24, 1, P0 ;  /* 0x3f80000018167808 */ /* 0x002fce0000000000 */
[----:B------:R1:W3:Y:S01]  /*03f0*/  MUFU.RCP R5, R28 ;  /* 0x0000001c00057308 */ /* 0x0002e20000001000 */
[----:B------:R-:W-:Y:S01]  /*0400*/  FSEL R24, R24, 1, P1 ;  /* 0x3f80000018187808 */ /* 0x000fe20000800000 */
[----:B------:R-:W-:Y:S01]  /*0410*/  @!P2 FMUL R22, R22, 16777216 ;  /* 0x4b8000001616a820 */ /* 0x000fe20000400000 */
[--C-:B--2---:R-:W-:Y:S01]  /*0420*/  FADD R13, R13, R19.reuse ;  /* 0x000000130d0d7221 */ /* 0x104fe20000000000 */
[--C-:B------:R-:W-:Y:S01]  /*0430*/  FADD R12, R12, R19.reuse ;  /* 0x000000130c0c7221 */ /* 0x100fe20000000000 */
[--C-:B------:R-:W-:Y:S01]  /*0440*/  FADD R14, R14, R19.reuse ;  /* 0x000000130e0e7221 */ /* 0x100fe20000000000 */
[----:B------:R-:W-:Y:S01]  /*0450*/  @!P3 FMUL R24, R24, 16777216 ;  /* 0x4b8000001818b820 */ /* 0x000fe20000400000 */
[----:B------:R-:W-:Y:S01]  /*0460*/  FADD R15, R15, R19 ;  /* 0x000000130f0f7221 */ /* 0x000fe20000000000 */
[----:B0-----:R-:W-:Y:S01]  /*0470*/  FMUL R21, R25, R22 ;  /* 0x0000001619157220 */ /* 0x001fe20000400000 */
[C---:B----4-:R-:W-:Y:S01]  /*0480*/  FADD R22, -R18.reuse, R12 ;  /* 0x0000000c12167221 */ /* 0x050fe20000000100 */
[C---:B------:R-:W-:Y:S01]  /*0490*/  FADD R26, -R18.reuse, R14 ;  /* 0x0000000e121a7221 */ /* 0x040fe20000000100 */
[C---:B-1----:R-:W-:Y:S01]  /*04a0*/  FADD R28, -R18.reuse, R15 ;  /* 0x0000000f121c7221 */ /* 0x042fe20000000100 */
[----:B---3--:R-:W-:Y:S01]  /*04b0*/  FMUL R5, R5, R24 ;  /* 0x0000001805057220 */ /* 0x008fe20000400000 */
[----:B------:R-:W-:-:S02]  /*04c0*/  FADD R24, -R18, R13 ;  /* 0x0000000d12187221 */ /* 0x000fc40000000100 */
[----:B------:R-:W0:Y:S01]  /*04d0*/  LDC.64 R18, c[0x0][0x240] ;  /* 0x00009000ff127b82 */ /* 0x000e220000000a00 */
[C---:B------:R-:W-:Y:S01]  /*04e0*/  FMUL R27, R21.reuse, R22 ;  /* 0x00000016151b7220 */ /* 0x040fe20000400000 */
[C---:B------:R-:W-:Y:S01]  /*04f0*/  FMUL R24, R21.reuse, R24 ;  /* 0x0000001815187220 */ /* 0x040fe20000400000 */
[C---:B------:R-:W-:Y:S01]  /*0500*/  FMUL R23, R21.reuse, R26 ;  /* 0x0000001a15177220 */ /* 0x040fe20000400000 */
[----:B------:R-:W-:Y:S01]  /*0510*/  FMUL R25, R21, R28 ;  /* 0x0000001c15197220 */ /* 0x000fe20000400000 */
[--C-:B-----5:R-:W-:Y:S01]  /*0520*/  FADD R9, R9, R16.reuse ;  /* 0x0000001009097221 */ /* 0x120fe20000000000 */
[--C-:B------:R-:W-:Y:S01]  /*0530*/  FADD R8, R8, R16.reuse ;  /* 0x0000001008087221 */ /* 0x100fe20000000000 */
[--C-:B------:R-:W-:Y:S01]  /*0540*/  FADD R10, R10, R16.reuse ;  /* 0x000000100a0a7221 */ /* 0x100fe20000000000 */
[----:B------:R-:W-:Y:S01]  /*0550*/  FADD R11, R11, R16 ;  /* 0x000000100b0b7221 */ /* 0x000fe20000000000 */
[C-C-:B------:R-:W-:Y:S01]  /*0560*/  FFMA R22, R17.reuse, R24, R20.reuse ;  /* 0x0000001811167223 */ /* 0x140fe20000000014 */
[C-C-:B------:R-:W-:Y:S01]  /*0570*/  FFMA R21, R17.reuse, R27, R20.reuse ;  /* 0x0000001b11157223 */ /* 0x140fe20000000014 */
[C-C-:B------:R-:W-:Y:S01]  /*0580*/  FFMA R23, R17.reuse, R23, R20.reuse ;  /* 0x0000001711177223 */ /* 0x140fe20000000014 */
[----:B------:R-:W-:Y:S01]  /*0590*/  FFMA R17, R17, R25, R20 ;  /* 0x0000001911117223 */ /* 0x000fe20000000014 */
[C---:B------:R-:W-:Y:S01]  /*05a0*/  FADD R20, -R2.reuse, R9 ;  /* 0x0000000902147221 */ /* 0x040fe20000000100 */
[C---:B------:R-:W-:Y:S01]  /*05b0*/  FADD R16, -R2.reuse, R8 ;  /* 0x0000000802107221 */ /* 0x040fe20000000100 */
[C---:B------:R-:W-:Y:S01]  /*05c0*/  FADD R24, -R2.reuse, R10 ;  /* 0x0000000a02187221 */ /* 0x040fe20000000100 */
[----:B------:R-:W-:Y:S01]  /*05d0*/  FADD R2, -R2, R11 ;  /* 0x0000000b02027221 */ /* 0x000fe20000000100 */
[C---:B------:R-:W-:Y:S01]  /*05e0*/  FMUL R20, R5.reuse, R20 ;  /* 0x0000001405147220 */ /* 0x040fe20000400000 */
[C---:B------:R-:W-:Y:S01]  /*05f0*/  FMUL R29, R5.reuse, R16 ;  /* 0x00000010051d7220 */ /* 0x040fe20000400000 */
[C---:B------:R-:W-:Y:S01]  /*0600*/  FMUL R27, R5.reuse, R24 ;  /* 0x00000018051b7220 */ /* 0x040fe20000400000 */
[----:B------:R-:W-:Y:S01]  /*0610*/  FMUL R25, R5, R2 ;  /* 0x0000000205197220 */ /* 0x000fe20000400000 */
[C-C-:B------:R-:W-:Y:S01]  /*0620*/  FFMA R5, R3.reuse, R20, R4.reuse ;  /* 0x0000001403057223 */ /* 0x140fe20000000004 */
[C-C-:B------:R-:W-:Y:S01]  /*0630*/  FFMA R20, R3.reuse, R29, R4.reuse ;  /* 0x0000001d03147223 */ /* 0x140fe20000000004 */
[C-C-:B------:R-:W-:Y:S01]  /*0640*/  FFMA R24, R3.reuse, R27, R4.reuse ;  /* 0x0000001b03187223 */ /* 0x140fe20000000004 */
[----:B------:R-:W-:Y:S01]  /*0650*/  FFMA R25, R3, R25, R4 ;  /* 0x0000001903197223 */ /* 0x000fe20000000004 */
[----:B------:R-:W-:Y:S01]  /*0660*/  FSETP.GEU.AND P6, PT, R17, RZ, PT ;  /* 0x000000ff1100720b */ /* 0x000fe20003fce000 */
[----:B0-----:R-:W-:Y:S01]  /*0670*/  IMAD.WIDE R2, R0, 0x4, R18 ;  /* 0x0000000400027825 */ /* 0x001fe200078e0212 */
[----:B------:R-:W-:-:S02]  /*0680*/  FSETP.GEU.AND P0, PT, R23, RZ, PT ;  /* 0x000000ff1700720b */ /* 0x000fc40003f0e000 */
[----:B------:R-:W-:Y:S02]  /*0690*/  FSETP.GEU.AND P1, PT, R22, RZ, PT ;  /* 0x000000ff1600720b */ /* 0x000fe40003f2e000 */
[----:B------:R-:W-:Y:S02]  /*06a0*/  FSETP.GEU.AND P2, PT, R21, RZ, PT ;  /* 0x000000ff1500720b */ /* 0x000fe40003f4e000 */
[----:B------:R-:W-:Y:S02]  /*06b0*/  SEL R19, R17, RZ, P6 ;  /* 0x000000ff11137207 */ /* 0x000fe40003000000 */
[----:B------:R-:W-:Y:S02]  /*06c0*/  FSETP.GEU.AND P3, PT, R25, RZ, PT ;  /* 0x000000ff1900720b */ /* 0x000fe40003f6e000 */
[----:B------:R-:W-:Y:S02]  /*06d0*/  FSETP.GEU.AND P4, PT, R24, RZ, PT ;  /* 0x000000ff1800720b */ /* 0x000fe40003f8e000 */
[----:B------:R-:W-:-:S02]  /*06e0*/  FSETP.GEU.AND P5, PT, R5, RZ, PT ;  /* 0x000000ff0500720b */ /* 0x000fc40003fae000 */
[----:B------:R-:W-:Y:S02]  /*06f0*/  FSETP.GEU.AND P6, PT, R20, RZ, PT ;  /* 0x000000ff1400720b */ /* 0x000fe40003fce000 */
[----:B------:R-:W-:Y:S02]  /*0700*/  SEL R18, R23, RZ, P0 ;  /* 0x000000ff17127207 */ /* 0x000fe40000000000 */
[----:B------:R-:W-:Y:S02]  /*0710*/  SEL R17, R22, RZ, P1 ;  /* 0x000000ff16117207 */ /* 0x000fe40000800000 */
[----:B------:R-:W-:Y:S02]  /*0720*/  SEL R16, R21, RZ, P2 ;  /* 0x000000ff15107207 */ /* 0x000fe40001000000 */
[----:B------:R-:W-:Y:S02]  /*0730*/  SEL R23, R25, RZ, P3 ;  /* 0x000000ff19177207 */ /* 0x000fe40001800000 */
[----:B------:R-:W-:-:S02]  /*0740*/  SEL R22, R24, RZ, P4 ;  /* 0x000000ff18167207 */ /* 0x000fc40002000000 */
[----:B------:R-:W-:Y:S02]  /*0750*/  SEL R21, R5, RZ, P5 ;  /* 0x000000ff05157207 */ /* 0x000fe40002800000 */
[----:B------:R-:W-:Y:S01]  /*0760*/  SEL R20, R20, RZ, P6 ;  /* 0x000000ff14147207 */ /* 0x000fe20003000000 */
[----:B------:R-:W-:Y:S04]  /*0770*/  STG.E.128 desc[UR4][R6.64], R12 ;  /* 0x0000000c06007986 */ /* 0x000fe8000c101d04 */
[----:B------:R-:W-:Y:S04]  /*0780*/  STG.E.128 desc[UR4][R6.64+0x800], R8 ;  /* 0x0008000806007986 */ /* 0x000fe8000c101d04 */
[----:B------:R-:W-:Y:S04]  /*0790*/  STG.E.128 desc[UR4][R2.64], R16 ;  /* 0x0000001002007986 */ /* 0x000fe8000c101d04 */
[----:B------:R-:W-:Y:S01]  /*07a0*/  STG.E.128 desc[UR4][R2.64+0x800], R20 ;  /* 0x0008001402007986 */ /* 0x000fe2000c101d04 */
[----:B------:R-:W-:Y:S05]  /*07b0*/  EXIT ;  /* 0x000000000000794d */ /* 0x000fea0003800000 */
.L_x_0:
[----:B------:R-:W-:-:S00]  /*07c0*/  BRA `(.L_x_0) ;  /* 0xfffffffc00fc7947 */ /* 0x000fc0000383ffff */
[----:B------:R-:W-:-:S00]  /*07d0*/  NOP ;  /* 0x0000000000007918 */ /* 0x000fc00000000000 */
        /* <DEDUP_REMOVED lines=10> */
.L_x_1:


//--------------------- .nv.global.init           --------------------------
	.section	.nv.global.init,"aw",@progbits
.nv.global.init:
	.type		_$_str,@object
	.size		_$_str,(_$_str_$_2 - _$_str)
_$_str:
        /*0000*/ 	.byte	0x5f, 0x5f, 0x43, 0x55, 0x44, 0x41, 0x5f, 0x46, 0x54, 0x5a, 0x00
	.type		_$_str_$_2,@object
	.size		_$_str_$_2,(.L_1 - _$_str_$_2)
_$_str_$_2:
        /*000b*/ 	.byte	0x5f, 0x5f, 0x43, 0x55, 0x44, 0x41, 0x5f, 0x50, 0x52, 0x45, 0x43, 0x5f, 0x53, 0x51, 0x52, 0x54
        /*001b*/ 	.byte	0x00
.L_1:


//--------------------- .nv.constant0.triton_poi_fused__native_batch_norm_legit_no_training_convolution_relu_1 --------------------------
	.section	.nv.constant0.triton_poi_fused__native_batch_norm_legit_no_training_convolution_relu_1,"a",@progbits
	.sectionflags	@""
	.align	4
.nv.constant0.triton_poi_fused__native_batch_norm_legit_no_training_convolution_relu_1:
	.zero		588
